	.headerflags	@"EF_CUDA_TEXMODE_UNIFIED EF_CUDA_64BIT_ADDRESS EF_CUDA_ACCELERATORS EF_CUDA_SM90 EF_CUDA_VIRTUAL_SM(EF_CUDA_SM90)"
	.elftype	@"ET_EXEC"


//--------------------- .nv.info                  --------------------------
	.section	.nv.info,"",@"SHT_CUDA_INFO"
	.align	4


	//----- nvinfo : EIATTR_REGCOUNT
	.align		4
        /*0000*/ 	.byte	0x04, 0x2f
        /*0002*/ 	.short	(.L_3 - .L_2)
	.align		4
.L_2:
        /*0004*/ 	.word	index@(triton_poi_fused__native_batch_norm_legit_no_training_relu_threshold_backward_0)
        /*0008*/ 	.word	0x00000012


	//----- nvinfo : EIATTR_MIN_STACK_SIZE
	.align		4
.L_3:
        /*000c*/ 	.byte	0x04, 0x12
        /*000e*/ 	.short	(.L_5 - .L_4)
	.align		4
.L_4:
        /*0010*/ 	.word	index@(triton_poi_fused__native_batch_norm_legit_no_training_relu_threshold_backward_0)
        /*0014*/ 	.word	0x00000000


	//----- nvinfo : EIATTR_FRAME_SIZE
	.align		4
.L_5:
        /*0018*/ 	.byte	0x04, 0x11
        /*001a*/ 	.short	(.L_7 - .L_6)
	.align		4
.L_6:
        /*001c*/ 	.word	index@(triton_poi_fused__native_batch_norm_legit_no_training_relu_threshold_backward_0)
        /*0020*/ 	.word	0x00000000


	//----- nvinfo : EIATTR_MIN_STACK_SIZE
	.align		4
.L_7:
        /*0024*/ 	.byte	0x04, 0x12
        /*0026*/ 	.short	(.L_9 - .L_8)
	.align		4
.L_8:
        /*0028*/ 	.word	index@(triton_poi_fused__native_batch_norm_legit_no_training_relu_threshold_backward_0)
        /*002c*/ 	.word	0x00000000
.L_9:


//--------------------- .nv.info.triton_poi_fused__native_batch_norm_legit_no_training_relu_threshold_backward_0 --------------------------
	.section	.nv.info.triton_poi_fused__native_batch_norm_legit_no_training_relu_threshold_backward_0,"",@"SHT_CUDA_INFO"
	.sectionflags	@""
	.align	4


	//----- nvinfo : EIATTR_CUDA_API_VERSION
	.align		4
        /*0000*/ 	.byte	0x04, 0x37
        /*0002*/ 	.short	(.L_11 - .L_10)
.L_10:
        /*0004*/ 	.word	0x0000007c


	//----- nvinfo : EIATTR_KPARAM_INFO
	.align		4
.L_11:
        /*0008*/ 	.byte	0x04, 0x17
        /*000a*/ 	.short	(.L_13 - .L_12)
.L_12:
        /*000c*/ 	.word	0x00000000
        /*0010*/ 	.short	0x0007
        /*0012*/ 	.short	0x0038
        /*0014*/ 	.byte	0x00, 0xf0, 0x11, 0x00


	//----- nvinfo : EIATTR_KPARAM_INFO
	.align		4
.L_13:
        /*0018*/ 	.byte	0x04, 0x17
        /*001a*/ 	.short	(.L_15 - .L_14)
.L_14:
        /*001c*/ 	.word	0x00000000
        /*0020*/ 	.short	0x0006
        /*0022*/ 	.short	0x0030
        /*0024*/ 	.byte	0x00, 0xf4, 0x21, 0x00


	//----- nvinfo : EIATTR_KPARAM_INFO
	.align		4
.L_15:
        /*0028*/ 	.byte	0x04, 0x17
        /*002a*/ 	.short	(.L_17 - .L_16)
.L_16:
        /*002c*/ 	.word	0x00000000
        /*0030*/ 	.short	0x0005
        /*0032*/ 	.short	0x0028
        /*0034*/ 	.byte	0x00, 0xf4, 0x21, 0x00


	//----- nvinfo : EIATTR_KPARAM_INFO
	.align		4
.L_17:
        /*0038*/ 	.byte	0x04, 0x17
        /*003a*/ 	.short	(.L_19 - .L_18)
.L_18:
        /*003c*/ 	.word	0x00000000
        /*0040*/ 	.short	0x0004
        /*0042*/ 	.short	0x0020
        /*0044*/ 	.byte	0x00, 0xf4, 0x21, 0x00


	//----- nvinfo : EIATTR_KPARAM_INFO
	.align		4
.L_19:
        /*0048*/ 	.byte	0x04, 0x17
        /*004a*/ 	.short	(.L_21 - .L_20)
.L_20:
        /*004c*/ 	.word	0x00000000
        /*0050*/ 	.short	0x0003
        /*0052*/ 	.short	0x0018
        /*0054*/ 	.byte	0x00, 0xf4, 0x21, 0x00


	//----- nvinfo : EIATTR_KPARAM_INFO
	.align		4
.L_21:
        /*0058*/ 	.byte	0x04, 0x17
        /*005a*/ 	.short	(.L_23 - .L_22)
.L_22:
        /*005c*/ 	.word	0x00000000
        /*0060*/ 	.short	0x0002
        /*0062*/ 	.short	0x0010
        /*0064*/ 	.byte	0x00, 0xf4, 0x21, 0x00


	//----- nvinfo : EIATTR_KPARAM_INFO
	.align		4
.L_23:
        /*0068*/ 	.byte	0x04, 0x17
        /*006a*/ 	.short	(.L_25 - .L_24)
.L_24:
        /*006c*/ 	.word	0x00000000
        /*0070*/ 	.short	0x0001
        /*0072*/ 	.short	0x0008
        /*0074*/ 	.byte	0x00, 0xf4, 0x21, 0x00


	//----- nvinfo : EIATTR_KPARAM_INFO
	.align		4
.L_25:
        /*0078*/ 	.byte	0x04, 0x17
        /*007a*/ 	.short	(.L_27 - .L_26)
.L_26:
        /*007c*/ 	.word	0x00000000
        /*0080*/ 	.short	0x0000
        /*0082*/ 	.short	0x0000
        /*0084*/ 	.byte	0x00, 0xf4, 0x21, 0x00


	//----- nvinfo : EIATTR_SPARSE_MMA_MASK
	.align		4
.L_27:
        /*0088*/ 	.byte	0x03, 0x50
        /*008a*/ 	.short	0x0000


	//----- nvinfo : EIATTR_MAXREG_COUNT
	.align		4
        /*008c*/ 	.byte	0x03, 0x1b
        /*008e*/ 	.short	0x00ff


	//----- nvinfo : EIATTR_EXIT_INSTR_OFFSETS
	.align		4
        /*0090*/ 	.byte	0x04, 0x1c
        /*0092*/ 	.short	(.L_29 - .L_28)


	//   ....[0]....
.L_28:
        /*0094*/ 	.word	0x00000380


	//   ....[1]....
        /*0098*/ 	.word	0x000003a0


	//----- nvinfo : EIATTR_REQNTID
	.align		4
.L_29:
        /*009c*/ 	.byte	0x04, 0x10
        /*009e*/ 	.short	(.L_31 - .L_30)
.L_30:
        /*00a0*/ 	.word	0x00000080
        /*00a4*/ 	.word	0x00000001
        /*00a8*/ 	.word	0x00000001


	//----- nvinfo : EIATTR_CBANK_PARAM_SIZE
	.align		4
.L_31:
        /*00ac*/ 	.byte	0x03, 0x19
        /*00ae*/ 	.short	0x003c


	//----- nvinfo : EIATTR_PARAM_CBANK
	.align		4
        /*00b0*/ 	.byte	0x04, 0x0a
        /*00b2*/ 	.short	(.L_33 - .L_32)
	.align		4
.L_32:
        /*00b4*/ 	.word	index@(.nv.constant0.triton_poi_fused__native_batch_norm_legit_no_training_relu_threshold_backward_0)
        /*00b8*/ 	.short	0x0210
        /*00ba*/ 	.short	0x003c


	//----- nvinfo : EIATTR_SW_WAR
	.align		4
.L_33:
        /*00bc*/ 	.byte	0x04, 0x36
        /*00be*/ 	.short	(.L_35 - .L_34)
.L_34:
        /*00c0*/ 	.word	0x00000008
.L_35:


//--------------------- .nv.callgraph             --------------------------
	.section	.nv.callgraph,"",@"SHT_CUDA_CALLGRAPH"
	.align	4
	.sectionentsize	8
	.align		4
        /*0000*/ 	.word	0x00000000
	.align		4
        /*0004*/ 	.word	0xffffffff
	.align		4
        /*0008*/ 	.word	0x00000000
	.align		4
        /*000c*/ 	.word	0xfffffffe
	.align		4
        /*0010*/ 	.word	0x00000000
	.align		4
        /*0014*/ 	.word	0xfffffffd
	.align		4
        /*0018*/ 	.word	0x00000000
	.align		4
        /*001c*/ 	.word	0xfffffffc


//--------------------- .nv.constant4             --------------------------
	.section	.nv.constant4,"a",@progbits
	.align	8
	.align		8
.nv.constant4:
        /*0000*/ 	.dword	_$_str
	.align		8
        /*0008*/ 	.dword	_$_str_$_2


//--------------------- .text.triton_poi_fused__native_batch_norm_legit_no_training_relu_threshold_backward_0 --------------------------
	.section	.text.triton_poi_fused__native_batch_norm_legit_no_training_relu_threshold_backward_0,"ax",@progbits
	.align	128
        .global         triton_poi_fused__native_batch_norm_legit_no_training_relu_threshold_backward_0
        .type           triton_poi_fused__native_batch_norm_legit_no_training_relu_threshold_backward_0,@function
        .size           triton_poi_fused__native_batch_norm_legit_no_training_relu_threshold_backward_0,(.L_x_1 - triton_poi_fused__native_batch_norm_legit_no_training_relu_threshold_backward_0)
        .other          triton_poi_fused__native_batch_norm_legit_no_training_relu_threshold_backward_0,@"STO_CUDA_ENTRY STV_DEFAULT"
triton_poi_fused__native_batch_norm_legit_no_training_relu_threshold_backward_0:
.text.triton_poi_fused__native_batch_norm_legit_no_training_relu_threshold_backward_0:
[----:B------:R-:W0:Y:S01]  /*0000*/  LDC R1, c[0x0][0x28] ;  /* 0x00000a00ff017b82 */ /* 0x000e220000000800 */
[----:B------:R-:W1:Y:S07]  /*0010*/  S2R R0, SR_TID.X ;  /* 0x0000000000007919 */ /* 0x000e6e0000002100 */
[----:B------:R-:W2:Y:S01]  /*0020*/  LDC.64 R8, c[0x0][0x220] ;  /* 0x00008800ff087b82 */ /* 0x000ea20000000a00 */
[----:B------:R-:W-:Y:S01]  /*0030*/  HFMA2.MMA R14, -RZ, RZ, 0, 0 ;  /* 0x00000000ff0e7435 */ /* 0x000fe200000001ff */
[----:B------:R-:W-:Y:S01]  /*0040*/  ULDC.64 UR4, c[0x0][0x208] ;  /* 0x0000820000047ab9 */ /* 0x000fe20000000a00 */
[----:B------:R-:W3:Y:S01]  /*0050*/  S2R R3, SR_CTAID.X ;  /* 0x0000000000037919 */ /* 0x000ee20000002500 */
[----:B------:R-:W-:-:S04]  /*0060*/  ULDC.64 UR6, c[0x0][0x240] ;  /* 0x0000900000067ab9 */ /* 0x000fc80000000a00 */
[----:B------:R-:W4:Y:S08]  /*0070*/  LDC.64 R4, c[0x0][0x210] ;  /* 0x00008400ff047b82 */ /* 0x000f300000000a00 */
[----:B------:R-:W5:Y:S08]  /*0080*/  LDC.64 R6, c[0x0][0x218] ;  /* 0x00008600ff067b82 */ /* 0x000f700000000a00 */
[----:B------:R-:W4:Y:S01]  /*0090*/  LDC.64 R10, c[0x0][0x228] ;  /* 0x00008a00ff0a7b82 */ /* 0x000f220000000a00 */
[----:B-1----:R-:W-:-:S07]  /*00a0*/  LOP3.LUT R0, R0, 0x7f, RZ, 0xc0, !PT ;  /* 0x0000007f00007812 */ /* 0x002fce00078ec0ff */
[----:B------:R-:W1:Y:S01]  /*00b0*/  LDC.64 R12, c[0x0][0x230] ;  /* 0x00008c00ff0c7b82 */ /* 0x000e620000000a00 */
[----:B---3--:R-:W-:-:S04]  /*00c0*/  IMAD R0, R3, 0x80, R0 ;  /* 0x0000008003007824 */ /* 0x008fc800078e0200 */
[C---:B------:R-:W-:Y:S01]  /*00d0*/  IMAD.HI R2, R0.reuse, 0x38e38e39, RZ ;  /* 0x38e38e3900027827 */ /* 0x040fe200078e02ff */
[----:B------:R-:W-:-:S04]  /*00e0*/  ISETP.GE.AND P0, PT, R0, 0x90, PT ;  /* 0x000000900000780c */ /* 0x000fc80003f06270 */
[----:B------:R-:W-:-:S04]  /*00f0*/  SHF.R.S32.HI R3, RZ, 0x1, R2 ;  /* 0x00000001ff037819 */ /* 0x000fc80000011402 */
[----:B------:R-:W-:-:S04]  /*0100*/  LEA.HI R3, R2, R3, RZ, 0x1 ;  /* 0x0000000302037211 */ /* 0x000fc800078f08ff */
[----:B------:R-:W-:-:S04]  /*0110*/  SHF.R.S32.HI R2, RZ, 0x1f, R3 ;  /* 0x0000001fff027819 */ /* 0x000fc80000011403 */
[----:B------:R-:W-:-:S04]  /*0120*/  LEA.HI R2, R2, R3, RZ, 0x2 ;  /* 0x0000000302027211 */ /* 0x000fc800078f10ff */
[----:B------:R-:W-:-:S05]  /*0130*/  LOP3.LUT R2, R2, 0xfffffffc, RZ, 0xc0, !PT ;  /* 0xfffffffc02027812 */ /* 0x000fca00078ec0ff */
[----:B------:R-:W-:-:S04]  /*0140*/  IMAD.IADD R15, R3, 0x1, -R2 ;  /* 0x00000001030f7824 */ /* 0x000fc800078e0a02 */
[----:B--2---:R-:W-:-:S05]  /*0150*/  IMAD.WIDE R8, R15, 0x4, R8 ;  /* 0x000000040f087825 */ /* 0x004fca00078e0208 */
[----:B------:R2:W3:Y:S01]  /*0160*/  @!P0 LDG.E.EL R14, desc[UR4][R8.64] ;  /* 0x00000004080e8981 */ /* 0x0004e2000c2e1900 */
[----:B------:R-:W-:Y:S01]  /*0170*/  CS2R R2, SRZ ;  /* 0x0000000000027805 */ /* 0x000fe2000001ff00 */
[----:B----4-:R-:W-:-:S04]  /*0180*/  IMAD.WIDE R4, R0, 0x4, R4 ;  /* 0x0000000400047825 */ /* 0x010fc800078e0204 */
[C---:B-----5:R-:W-:Y:S01]  /*0190*/  IMAD.WIDE R6, R15.reuse, 0x4, R6 ;  /* 0x000000040f067825 */ /* 0x060fe200078e0206 */
[----:B------:R4:W5:Y:S03]  /*01a0*/  @!P0 LDG.E R2, desc[UR4][R4.64] ;  /* 0x0000000404028981 */ /* 0x000966000c1e1900 */
[C---:B0-2---:R-:W-:Y:S01]  /*01b0*/  IMAD.WIDE R8, R15.reuse, 0x4, R10 ;  /* 0x000000040f087825 */ /* 0x045fe200078e020a */
[----:B------:R0:W5:Y:S03]  /*01c0*/  @!P0 LDG.E.EL R3, desc[UR4][R6.64] ;  /* 0x0000000406038981 */ /* 0x000166000c2e1900 */
[----:B-1----:R-:W-:Y:S01]  /*01d0*/  IMAD.WIDE R10, R15, 0x4, R12 ;  /* 0x000000040f0a7825 */ /* 0x002fe200078e020c */
[----:B------:R-:W-:-:S06]  /*01e0*/  CS2R R12, SRZ ;  /* 0x00000000000c7805 */ /* 0x000fcc000001ff00 */
[----:B------:R-:W2:Y:S01]  /*01f0*/  @!P0 LDG.E.EL R12, desc[UR4][R8.64] ;  /* 0x00000004080c8981 */ /* 0x000ea2000c2e1900 */
[----:B----4-:R-:W-:Y:S01]  /*0200*/  IMAD.MOV.U32 R4, RZ, RZ, 0x3e800000 ;  /* 0x3e800000ff047424 */ /* 0x010fe200078e00ff */
[----:B0-----:R-:W0:Y:S02]  /*0210*/  LDC.64 R6, c[0x0][0x238] ;  /* 0x00008e00ff067b82 */ /* 0x001e240000000a00 */
[----:B------:R-:W2:Y:S01]  /*0220*/  @!P0 LDG.E.EL R13, desc[UR4][R10.64] ;  /* 0x000000040a0d8981 */ /* 0x000ea2000c2e1900 */
[----:B---3--:R-:W-:-:S04]  /*0230*/  FADD R14, R14, 0.0010000000474974513054 ;  /* 0x3a83126f0e0e7421 */ /* 0x008fc80000000000 */
[----:B------:R-:W1:Y:S01]  /*0240*/  MUFU.SQRT R15, R14 ;  /* 0x0000000e000f7308 */ /* 0x000e620000002000 */
[----:B-----5:R-:W-:Y:S01]  /*0250*/  FADD R2, -R3, R2 ;  /* 0x0000000203027221 */ /* 0x020fe20000000100 */
[C---:B-1----:R-:W-:Y:S02]  /*0260*/  FSETP.GT.AND P1, PT, R15.reuse, 8.50705917302346158658e+37, PT ;  /* 0x7e8000000f00780b */ /* 0x042fe40003f24000 */
[----:B------:R-:W-:Y:S02]  /*0270*/  FSETP.GEU.AND P2, PT, R15, 1.175494350822287508e-38, PT ;  /* 0x008000000f00780b */ /* 0x000fe40003f4e000 */
[----:B------:R-:W-:-:S09]  /*0280*/  FSEL R4, R4, 1, P1 ;  /* 0x3f80000004047808 */ /* 0x000fd20000800000 */
[----:B------:R-:W-:Y:S02]  /*0290*/  @P1 FMUL R15, R15, 0.25 ;  /* 0x3e8000000f0f1820 */ /* 0x000fe40000400000 */
[----:B------:R-:W-:Y:S02]  /*02a0*/  @!P2 FMUL R4, R4, 16777216 ;  /* 0x4b8000000404a820 */ /* 0x000fe40000400000 */
[----:B------:R-:W-:-:S06]  /*02b0*/  @!P2 FMUL R15, R15, 16777216 ;  /* 0x4b8000000f0fa820 */ /* 0x000fcc0000400000 */
[----:B------:R-:W1:Y:S02]  /*02c0*/  MUFU.RCP R15, R15 ;  /* 0x0000000f000f7308 */ /* 0x000e640000001000 */
[----:B-1----:R-:W-:-:S04]  /*02d0*/  FMUL R3, R15, R4 ;  /* 0x000000040f037220 */ /* 0x002fc80000400000 */
[----:B------:R-:W-:-:S04]  /*02e0*/  FMUL R2, R2, R3 ;  /* 0x0000000302027220 */ /* 0x000fc80000400000 */
[----:B--2---:R-:W-:-:S05]  /*02f0*/  FFMA R2, R2, R12, R13 ;  /* 0x0000000c02027223 */ /* 0x004fca000000000d */
[----:B------:R-:W-:-:S04]  /*0300*/  FSETP.GEU.AND P1, PT, R2, RZ, PT ;  /* 0x000000ff0200720b */ /* 0x000fc80003f2e000 */
[----:B------:R-:W-:Y:S01]  /*0310*/  FSEL R9, R2, RZ, P1 ;  /* 0x000000ff02097208 */ /* 0x000fe20000800000 */
[C---:B0-----:R-:W-:Y:S01]  /*0320*/  IMAD.WIDE R2, R0.reuse, 0x4, R6 ;  /* 0x0000000400027825 */ /* 0x041fe200078e0206 */
[----:B------:R-:W-:Y:S02]  /*0330*/  IADD3 R4, P1, R0, UR6, RZ ;  /* 0x0000000600047c10 */ /* 0x000fe4000ff3e0ff */
[----:B------:R-:W-:Y:S02]  /*0340*/  FSETP.GTU.AND P2, PT, R9, RZ, PT ;  /* 0x000000ff0900720b */ /* 0x000fe40003f4c000 */
[----:B------:R-:W-:Y:S01]  /*0350*/  LEA.HI.X.SX32 R5, R0, UR7, 0x1, P1 ;  /* 0x0000000700057c11 */ /* 0x000fe200088f0eff */
[----:B------:R0:W-:Y:S01]  /*0360*/  @!P0 STG.E desc[UR4][R2.64], R9 ;  /* 0x0000000902008986 */ /* 0x0001e2000c101904 */
[----:B------:R-:W-:Y:S01]  /*0370*/  SEL R7, RZ, 0x1, P2 ;  /* 0x00000001ff077807 */ /* 0x000fe20001000000 */
[----:B0-----:R-:W-:Y:S08]  /*0380*/  @P0 EXIT ;  /* 0x000000000000094d */ /* 0x001ff00003800000 */
[----:B------:R-:W-:Y:S01]  /*0390*/  STG.E.U8 desc[UR4][R4.64], R7 ;  /* 0x0000000704007986 */ /* 0x000fe2000c101104 */
[----:B------:R-:W-:Y:S05]  /*03a0*/  EXIT ;  /* 0x000000000000794d */ /* 0x000fea0003800000 */
.L_x_0:
[----:B------:R-:W-:-:S00]  /*03b0*/  BRA `(.L_x_0) ;  /* 0xfffffffc00fc7947 */ /* 0x000fc0000383ffff */
[----:B------:R-:W-:-:S00]  /*03c0*/  NOP ;  /* 0x0000000000007918 */ /* 0x000fc00000000000 */
        /* <DEDUP_REMOVED lines=11> */
.L_x_1:


//--------------------- .nv.global.init           --------------------------
	.section	.nv.global.init,"aw",@progbits
.nv.global.init:
	.type		_$_str,@object
	.size		_$_str,(_$_str_$_2 - _$_str)
_$_str:
        /*0000*/ 	.byte	0x5f, 0x5f, 0x43, 0x55, 0x44, 0x41, 0x5f, 0x46, 0x54, 0x5a, 0x00
	.type		_$_str_$_2,@object
	.size		_$_str_$_2,(.L_1 - _$_str_$_2)
_$_str_$_2:
        /*000b*/ 	.byte	0x5f, 0x5f, 0x43, 0x55, 0x44, 0x41, 0x5f, 0x50, 0x52, 0x45, 0x43, 0x5f, 0x53, 0x51, 0x52, 0x54
        /*001b*/ 	.byte	0x00
.L_1:


//--------------------- .nv.constant0.triton_poi_fused__native_batch_norm_legit_no_training_relu_threshold_backward_0 --------------------------
	.section	.nv.constant0.triton_poi_fused__native_batch_norm_legit_no_training_relu_threshold_backward_0,"a",@progbits
	.sectionflags	@""
	.align	4
.nv.constant0.triton_poi_fused__native_batch_norm_legit_no_training_relu_threshold_backward_0:
	.zero		588
